//
// Generated by NVIDIA NVVM Compiler
//
// Compiler Build ID: CL-36424714
// Cuda compilation tools, release 13.0, V13.0.88
// Based on NVVM 20.0.0
//

.version 9.0
.target sm_100
.address_size 64

	// .globl	_ZN9matmul_l19matmul_l1EiiiPKfS1_Pf
.extern .shared .align 16 .b8 _ZN9matmul_l14sramE[];

.visible .entry _ZN9matmul_l19matmul_l1EiiiPKfS1_Pf(
	.param .u32 _ZN9matmul_l19matmul_l1EiiiPKfS1_Pf_param_0,
	.param .u32 _ZN9matmul_l19matmul_l1EiiiPKfS1_Pf_param_1,
	.param .u32 _ZN9matmul_l19matmul_l1EiiiPKfS1_Pf_param_2,
	.param .u64 .ptr .align 1 _ZN9matmul_l19matmul_l1EiiiPKfS1_Pf_param_3,
	.param .u64 .ptr .align 1 _ZN9matmul_l19matmul_l1EiiiPKfS1_Pf_param_4,
	.param .u64 .ptr .align 1 _ZN9matmul_l19matmul_l1EiiiPKfS1_Pf_param_5
)
{
	.reg .pred 	%p<18>;
	.reg .b32 	%r<111>;
	.reg .b32 	%f<73>;
	.reg .b64 	%rd<32>;

	ld.param.u32 	%r39, [_ZN9matmul_l19matmul_l1EiiiPKfS1_Pf_param_1];
	ld.param.u32 	%r40, [_ZN9matmul_l19matmul_l1EiiiPKfS1_Pf_param_2];
	ld.param.u64 	%rd13, [_ZN9matmul_l19matmul_l1EiiiPKfS1_Pf_param_3];
	ld.param.u64 	%rd14, [_ZN9matmul_l19matmul_l1EiiiPKfS1_Pf_param_4];
	ld.param.u64 	%rd15, [_ZN9matmul_l19matmul_l1EiiiPKfS1_Pf_param_5];
	shr.u32 	%r41, %r40, 5;
	shr.u32 	%r1, %r39, 5;
	mov.u32 	%r101, %ctaid.x;
	mul.lo.s32 	%r3, %r41, %r1;
	setp.ge.u32 	%p1, %r101, %r3;
	@%p1 bra 	$L__BB0_24;
	min.s32 	%r42, %r39, 390;
	shl.b32 	%r43, %r42, 7;
	mov.u32 	%r44, _ZN9matmul_l14sramE;
	add.s32 	%r4, %r44, %r43;
	shl.b32 	%r5, %r39, 5;
	mov.u32 	%r6, %tid.x;
	shr.u32 	%r7, %r6, 5;
	and.b32  	%r8, %r6, 31;
	min.u32 	%r9, %r39, 390;
	mov.u32 	%r10, %ntid.x;
	mad.lo.s32 	%r45, %r40, %r7, %r8;
	cvt.u64.u32 	%rd1, %r45;
	mov.u32 	%r11, %nctaid.x;
	cvta.to.global.u64 	%rd2, %rd15;
	cvta.to.global.u64 	%rd3, %rd14;
	cvta.to.global.u64 	%rd4, %rd13;
$L__BB0_2:
	setp.eq.s32 	%p2, %r39, 0;
	div.u32 	%r13, %r101, %r1;
	mul.lo.s32 	%r46, %r13, %r1;
	sub.s32 	%r14, %r101, %r46;
	mul.lo.s32 	%r47, %r5, %r14;
	cvt.u64.u32 	%rd5, %r47;
	shl.b32 	%r48, %r13, 5;
	cvt.u64.u32 	%rd6, %r48;
	mov.f32 	%f71, 0f00000000;
	@%p2 bra 	$L__BB0_23;
	shl.b64 	%rd16, %rd6, 2;
	add.s64 	%rd31, %rd3, %rd16;
	shl.b64 	%rd17, %rd5, 2;
	add.s64 	%rd30, %rd4, %rd17;
	mov.f32 	%f71, 0f00000000;
	mov.b32 	%r102, 0;
	mov.u32 	%r103, %r9;
	mov.u32 	%r104, %r9;
$L__BB0_4:
	sub.s32 	%r50, %r39, %r102;
	min.u32 	%r104, %r104, %r50;
	min.u32 	%r103, %r103, %r50;
	shl.b32 	%r20, %r104, 5;
	setp.ge.u32 	%p3, %r6, %r20;
	@%p3 bra 	$L__BB0_7;
	mov.u32 	%r105, %r6;
$L__BB0_6:
	div.u32 	%r51, %r105, %r104;
	mul.lo.s32 	%r52, %r51, %r104;
	sub.s32 	%r53, %r105, %r52;
	mad.lo.s32 	%r54, %r51, %r39, %r53;
	mul.wide.u32 	%rd18, %r54, 4;
	add.s64 	%rd19, %rd30, %rd18;
	ld.global.f32 	%f17, [%rd19];
	shl.b32 	%r55, %r105, 2;
	mov.u32 	%r56, _ZN9matmul_l14sramE;
	add.s32 	%r57, %r56, %r55;
	st.shared.f32 	[%r57], %f17;
	add.s32 	%r105, %r105, %r10;
	setp.lt.u32 	%p4, %r105, %r20;
	@%p4 bra 	$L__BB0_6;
$L__BB0_7:
	bar.sync 	0;
	shl.b32 	%r23, %r103, 5;
	setp.ge.u32 	%p5, %r6, %r23;
	@%p5 bra 	$L__BB0_10;
	mov.u32 	%r106, %r6;
$L__BB0_9:
	shr.u32 	%r58, %r106, 5;
	and.b32  	%r59, %r106, 31;
	mad.lo.s32 	%r60, %r58, %r40, %r59;
	mul.wide.u32 	%rd20, %r60, 4;
	add.s64 	%rd21, %rd31, %rd20;
	ld.global.f32 	%f18, [%rd21];
	shl.b32 	%r61, %r106, 2;
	add.s32 	%r62, %r4, %r61;
	st.shared.f32 	[%r62], %f18;
	add.s32 	%r106, %r106, %r10;
	setp.lt.u32 	%p6, %r106, %r23;
	@%p6 bra 	$L__BB0_9;
$L__BB0_10:
	bar.sync 	0;
	setp.eq.s32 	%p7, %r104, 0;
	@%p7 bra 	$L__BB0_22;
	mul.lo.s32 	%r26, %r104, %r7;
	and.b32  	%r27, %r104, 7;
	setp.lt.u32 	%p8, %r104, 8;
	mov.b32 	%r109, 0;
	@%p8 bra 	$L__BB0_14;
	and.b32  	%r109, %r104, -8;
	mov.b32 	%r107, 0;
$L__BB0_13:
	.pragma "nounroll";
	add.s32 	%r65, %r107, %r26;
	shl.b32 	%r66, %r65, 2;
	mov.u32 	%r67, _ZN9matmul_l14sramE;
	add.s32 	%r68, %r67, %r66;
	ld.shared.f32 	%f20, [%r68];
	shl.b32 	%r69, %r8, 2;
	shl.b32 	%r70, %r107, 7;
	or.b32  	%r71, %r70, %r69;
	add.s32 	%r72, %r4, %r71;
	ld.shared.f32 	%f21, [%r72];
	fma.rn.f32 	%f22, %f20, %f21, %f71;
	ld.shared.f32 	%f23, [%r68+4];
	ld.shared.f32 	%f24, [%r72+128];
	fma.rn.f32 	%f25, %f23, %f24, %f22;
	ld.shared.f32 	%f26, [%r68+8];
	ld.shared.f32 	%f27, [%r72+256];
	fma.rn.f32 	%f28, %f26, %f27, %f25;
	ld.shared.f32 	%f29, [%r68+12];
	ld.shared.f32 	%f30, [%r72+384];
	fma.rn.f32 	%f31, %f29, %f30, %f28;
	ld.shared.f32 	%f32, [%r68+16];
	ld.shared.f32 	%f33, [%r72+512];
	fma.rn.f32 	%f34, %f32, %f33, %f31;
	ld.shared.f32 	%f35, [%r68+20];
	ld.shared.f32 	%f36, [%r72+640];
	fma.rn.f32 	%f37, %f35, %f36, %f34;
	ld.shared.f32 	%f38, [%r68+24];
	ld.shared.f32 	%f39, [%r72+768];
	fma.rn.f32 	%f40, %f38, %f39, %f37;
	ld.shared.f32 	%f41, [%r68+28];
	ld.shared.f32 	%f42, [%r72+896];
	fma.rn.f32 	%f71, %f41, %f42, %f40;
	add.s32 	%r107, %r107, 8;
	setp.ne.s32 	%p9, %r107, %r109;
	@%p9 bra 	$L__BB0_13;
$L__BB0_14:
	setp.eq.s32 	%p10, %r27, 0;
	@%p10 bra 	$L__BB0_22;
	and.b32  	%r32, %r104, 3;
	setp.lt.u32 	%p11, %r27, 4;
	@%p11 bra 	$L__BB0_17;
	add.s32 	%r73, %r109, %r26;
	shl.b32 	%r74, %r73, 2;
	mov.u32 	%r75, _ZN9matmul_l14sramE;
	add.s32 	%r76, %r75, %r74;
	ld.shared.f32 	%f44, [%r76];
	shl.b32 	%r77, %r8, 2;
	shl.b32 	%r78, %r109, 7;
	or.b32  	%r79, %r78, %r77;
	add.s32 	%r80, %r4, %r79;
	ld.shared.f32 	%f45, [%r80];
	fma.rn.f32 	%f46, %f44, %f45, %f71;
	ld.shared.f32 	%f47, [%r76+4];
	ld.shared.f32 	%f48, [%r80+128];
	fma.rn.f32 	%f49, %f47, %f48, %f46;
	ld.shared.f32 	%f50, [%r76+8];
	ld.shared.f32 	%f51, [%r80+256];
	fma.rn.f32 	%f52, %f50, %f51, %f49;
	ld.shared.f32 	%f53, [%r76+12];
	ld.shared.f32 	%f54, [%r80+384];
	fma.rn.f32 	%f71, %f53, %f54, %f52;
	add.s32 	%r109, %r109, 4;
$L__BB0_17:
	setp.eq.s32 	%p12, %r32, 0;
	@%p12 bra 	$L__BB0_22;
	setp.eq.s32 	%p13, %r32, 1;
	@%p13 bra 	$L__BB0_20;
	add.s32 	%r81, %r109, %r26;
	shl.b32 	%r82, %r81, 2;
	mov.u32 	%r83, _ZN9matmul_l14sramE;
	add.s32 	%r84, %r83, %r82;
	ld.shared.f32 	%f56, [%r84];
	shl.b32 	%r85, %r8, 2;
	shl.b32 	%r86, %r109, 7;
	or.b32  	%r87, %r86, %r85;
	add.s32 	%r88, %r4, %r87;
	ld.shared.f32 	%f57, [%r88];
	fma.rn.f32 	%f58, %f56, %f57, %f71;
	ld.shared.f32 	%f59, [%r84+4];
	ld.shared.f32 	%f60, [%r88+128];
	fma.rn.f32 	%f71, %f59, %f60, %f58;
	add.s32 	%r109, %r109, 2;
$L__BB0_20:
	and.b32  	%r89, %r104, 1;
	setp.eq.b32 	%p14, %r89, 1;
	not.pred 	%p15, %p14;
	@%p15 bra 	$L__BB0_22;
	add.s32 	%r90, %r109, %r26;
	shl.b32 	%r91, %r90, 2;
	mov.u32 	%r92, _ZN9matmul_l14sramE;
	add.s32 	%r93, %r92, %r91;
	ld.shared.f32 	%f61, [%r93];
	shl.b32 	%r94, %r8, 2;
	shl.b32 	%r95, %r109, 7;
	or.b32  	%r96, %r95, %r94;
	add.s32 	%r97, %r4, %r96;
	ld.shared.f32 	%f62, [%r97];
	fma.rn.f32 	%f71, %f61, %f62, %f71;
$L__BB0_22:
	mul.wide.u32 	%rd22, %r104, 4;
	add.s64 	%rd30, %rd30, %rd22;
	mul.lo.s32 	%r98, %r103, %r40;
	mul.wide.u32 	%rd23, %r98, 4;
	add.s64 	%rd31, %rd31, %rd23;
	bar.sync 	0;
	add.s32 	%r102, %r104, %r102;
	setp.lt.u32 	%p16, %r102, %r39;
	@%p16 bra 	$L__BB0_4;
$L__BB0_23:
	shl.b32 	%r99, %r13, 5;
	cvt.u64.u32 	%rd24, %r99;
	add.s64 	%rd25, %rd24, %rd1;
	cvt.u64.u32 	%rd26, %r47;
	add.s64 	%rd27, %rd25, %rd26;
	shl.b64 	%rd28, %rd27, 2;
	add.s64 	%rd29, %rd2, %rd28;
	st.global.f32 	[%rd29], %f71;
	add.s32 	%r101, %r101, %r11;
	setp.lt.u32 	%p17, %r101, %r3;
	@%p17 bra 	$L__BB0_2;
$L__BB0_24:
	ret;

}
	// .globl	_ZN13matmul_l1_reg13matmul_l1_regEiiiPKfS1_Pf
.visible .entry _ZN13matmul_l1_reg13matmul_l1_regEiiiPKfS1_Pf(
	.param .u32 _ZN13matmul_l1_reg13matmul_l1_regEiiiPKfS1_Pf_param_0,
	.param .u32 _ZN13matmul_l1_reg13matmul_l1_regEiiiPKfS1_Pf_param_1,
	.param .u32 _ZN13matmul_l1_reg13matmul_l1_regEiiiPKfS1_Pf_param_2,
	.param .u64 .ptr .align 1 _ZN13matmul_l1_reg13matmul_l1_regEiiiPKfS1_Pf_param_3,
	.param .u64 .ptr .align 1 _ZN13matmul_l1_reg13matmul_l1_regEiiiPKfS1_Pf_param_4,
	.param .u64 .ptr .align 1 _ZN13matmul_l1_reg13matmul_l1_regEiiiPKfS1_Pf_param_5
)
{


	ret;

}


// ===== COMPILED SASS (sm_100) =====

	.target	sm_100

	.elftype	@"ET_EXEC"


//--------------------- .note.nv.tkinfo           --------------------------
	.section	.note.nv.tkinfo,"",@"SHT_NOTE"
	.sectionflags	@"SHF_NOTE_NV_TKINFO"
	.tkinfo
        /*0018*/ 	.word	0x00000002
        /*0030*/ 	.string	""
        /*0030*/ 	.string	"ptxas"
        /*0030*/ 	.string	"Cuda compilation tools, release 13.0, V13.0.88"
        /*0030*/ 	.string	"Build cuda_13.0.r13.0/compiler.36424714_0"
        /*0030*/ 	.string	"-arch sm_100 -m 64 "



//--------------------- .note.nv.cuinfo           --------------------------
	.section	.note.nv.cuinfo,"",@"SHT_NOTE"
	.sectionflags	@"SHF_NOTE_NV_CUINFO"
        /*0018*/ 	.short	0x0002
        /*001a*/ 	.short	0x0064
        /*001c*/ 	.short	0x0082
	.zero		2


//--------------------- .nv.info                  --------------------------
	.section	.nv.info,"",@"SHT_CUDA_INFO"
	.align	4


	//----- nvinfo : EIATTR_REGCOUNT
	.align		4
        /*0000*/ 	.byte	0x04, 0x2f
        /*0002*/ 	.short	(.L_1 - .L_0)
	.align		4
.L_0:
        /*0004*/ 	.word	index@(_ZN9matmul_l19matmul_l1EiiiPKfS1_Pf)
        /*0008*/ 	.word	0x00000020


	//----- nvinfo : EIATTR_FRAME_SIZE
	.align		4
.L_1:
        /*000c*/ 	.byte	0x04, 0x11
        /*000e*/ 	.short	(.L_3 - .L_2)
	.align		4
.L_2:
        /*0010*/ 	.word	index@(_ZN9matmul_l19matmul_l1EiiiPKfS1_Pf)
        /*0014*/ 	.word	0x00000000


	//----- nvinfo : EIATTR_REGCOUNT
	.align		4
.L_3:
        /*0018*/ 	.byte	0x04, 0x2f
        /*001a*/ 	.short	(.L_5 - .L_4)
	.align		4
.L_4:
        /*001c*/ 	.word	index@(_ZN13matmul_l1_reg13matmul_l1_regEiiiPKfS1_Pf)
        /*0020*/ 	.word	0x00000004


	//----- nvinfo : EIATTR_FRAME_SIZE
	.align		4
.L_5:
        /*0024*/ 	.byte	0x04, 0x11
        /*0026*/ 	.short	(.L_7 - .L_6)
	.align		4
.L_6:
        /*0028*/ 	.word	index@(_ZN13matmul_l1_reg13matmul_l1_regEiiiPKfS1_Pf)
        /*002c*/ 	.word	0x00000000


	//----- nvinfo : EIATTR_MIN_STACK_SIZE
	.align		4
.L_7:
        /*0030*/ 	.byte	0x04, 0x12
        /*0032*/ 	.short	(.L_9 - .L_8)
	.align		4
.L_8:
        /*0034*/ 	.word	index@(_ZN13matmul_l1_reg13matmul_l1_regEiiiPKfS1_Pf)
        /*0038*/ 	.word	0x00000000


	//----- nvinfo : EIATTR_MIN_STACK_SIZE
	.align		4
.L_9:
        /*003c*/ 	.byte	0x04, 0x12
        /*003e*/ 	.short	(.L_11 - .L_10)
	.align		4
.L_10:
        /*0040*/ 	.word	index@(_ZN9matmul_l19matmul_l1EiiiPKfS1_Pf)
        /*0044*/ 	.word	0x00000000
.L_11:


//--------------------- .nv.compat                --------------------------
	.section	.nv.compat,"",@"SHT_CUDA_COMPAT_INFO"
	.align	4
        /*0000*/ 	.byte	0x02, 0x09, 0x00, 0x00, 0x02, 0x02, 0x01, 0x00, 0x02, 0x05, 0x05, 0x00, 0x03, 0x07, 0x01, 0x01
        /*0010*/ 	.byte	0x02, 0x03, 0x00, 0x00, 0x02, 0x06, 0x01, 0x00, 0x04, 0x0b, 0x08, 0x00, 0x09, 0x00, 0x00, 0x00
        /*0020*/ 	.byte	0x00, 0x00, 0x00, 0x00


//--------------------- .nv.info._ZN13matmul_l1_reg13matmul_l1_regEiiiPKfS1_Pf --------------------------
	.section	.nv.info._ZN13matmul_l1_reg13matmul_l1_regEiiiPKfS1_Pf,"",@"SHT_CUDA_INFO"
	.sectionflags	@""
	.align	4


	//----- nvinfo : EIATTR_CUDA_API_VERSION
	.align		4
        /*0000*/ 	.byte	0x04, 0x37
        /*0002*/ 	.short	(.L_13 - .L_12)
.L_12:
        /*0004*/ 	.word	0x00000082


	//----- nvinfo : EIATTR_KPARAM_INFO
	.align		4
.L_13:
        /*0008*/ 	.byte	0x04, 0x17
        /*000a*/ 	.short	(.L_15 - .L_14)
.L_14:
        /*000c*/ 	.word	0x00000000
        /*0010*/ 	.short	0x0005
        /*0012*/ 	.short	0x0020
        /*0014*/ 	.byte	0x00, 0xf5, 0x21, 0x00


	//----- nvinfo : EIATTR_KPARAM_INFO
	.align		4
.L_15:
        /*0018*/ 	.byte	0x04, 0x17
        /*001a*/ 	.short	(.L_17 - .L_16)
.L_16:
        /*001c*/ 	.word	0x00000000
        /*0020*/ 	.short	0x0004
        /*0022*/ 	.short	0x0018
        /*0024*/ 	.byte	0x00, 0xf5, 0x21, 0x00


	//----- nvinfo : EIATTR_KPARAM_INFO
	.align		4
.L_17:
        /*0028*/ 	.byte	0x04, 0x17
        /*002a*/ 	.short	(.L_19 - .L_18)
.L_18:
        /*002c*/ 	.word	0x00000000
        /*0030*/ 	.short	0x0003
        /*0032*/ 	.short	0x0010
        /*0034*/ 	.byte	0x00, 0xf5, 0x21, 0x00


	//----- nvinfo : EIATTR_KPARAM_INFO
	.align		4
.L_19:
        /*0038*/ 	.byte	0x04, 0x17
        /*003a*/ 	.short	(.L_21 - .L_20)
.L_20:
        /*003c*/ 	.word	0x00000000
        /*0040*/ 	.short	0x0002
        /*0042*/ 	.short	0x0008
        /*0044*/ 	.byte	0x00, 0xf0, 0x11, 0x00


	//----- nvinfo : EIATTR_KPARAM_INFO
	.align		4
.L_21:
        /*0048*/ 	.byte	0x04, 0x17
        /*004a*/ 	.short	(.L_23 - .L_22)
.L_22:
        /*004c*/ 	.word	0x00000000
        /*0050*/ 	.short	0x0001
        /*0052*/ 	.short	0x0004
        /*0054*/ 	.byte	0x00, 0xf0, 0x11, 0x00


	//----- nvinfo : EIATTR_KPARAM_INFO
	.align		4
.L_23:
        /*0058*/ 	.byte	0x04, 0x17
        /*005a*/ 	.short	(.L_25 - .L_24)
.L_24:
        /*005c*/ 	.word	0x00000000
        /*0060*/ 	.short	0x0000
        /*0062*/ 	.short	0x0000
        /*0064*/ 	.byte	0x00, 0xf0, 0x11, 0x00


	//----- nvinfo : EIATTR_SPARSE_MMA_MASK
	.align		4
.L_25:
        /*0068*/ 	.byte	0x03, 0x50
        /*006a*/ 	.short	0x0000


	//----- nvinfo : EIATTR_MAXREG_COUNT
	.align		4
        /*006c*/ 	.byte	0x03, 0x1b
        /*006e*/ 	.short	0x00ff


	//----- nvinfo : EIATTR_MERCURY_ISA_VERSION
	.align		4
        /*0070*/ 	.byte	0x03, 0x5f
        /*0072*/ 	.short	0x0101


	//----- nvinfo : EIATTR_VRC_CTA_INIT_COUNT
	.align		4
        /*0074*/ 	.byte	0x02, 0x4a
	.zero		1
	.zero		1


	//----- nvinfo : EIATTR_EXIT_INSTR_OFFSETS
	.align		4
        /*0078*/ 	.byte	0x04, 0x1c
        /*007a*/ 	.short	(.L_27 - .L_26)


	//   ....[0]....
.L_26:
        /*007c*/ 	.word	0x00000010


	//----- nvinfo : EIATTR_CBANK_PARAM_SIZE
	.align		4
.L_27:
        /*0080*/ 	.byte	0x03, 0x19
        /*0082*/ 	.short	0x0028


	//----- nvinfo : EIATTR_PARAM_CBANK
	.align		4
        /*0084*/ 	.byte	0x04, 0x0a
        /*0086*/ 	.short	(.L_29 - .L_28)
	.align		4
.L_28:
        /*0088*/ 	.word	index@(.nv.constant0._ZN13matmul_l1_reg13matmul_l1_regEiiiPKfS1_Pf)
        /*008c*/ 	.short	0x0380
        /*008e*/ 	.short	0x0028


	//----- nvinfo : EIATTR_SW_WAR
	.align		4
.L_29:
        /*0090*/ 	.byte	0x04, 0x36
        /*0092*/ 	.short	(.L_31 - .L_30)
.L_30:
        /*0094*/ 	.word	0x00000008
.L_31:


//--------------------- .nv.info._ZN9matmul_l19matmul_l1EiiiPKfS1_Pf --------------------------
	.section	.nv.info._ZN9matmul_l19matmul_l1EiiiPKfS1_Pf,"",@"SHT_CUDA_INFO"
	.sectionflags	@""
	.align	4


	//----- nvinfo : EIATTR_CUDA_API_VERSION
	.align		4
        /*0000*/ 	.byte	0x04, 0x37
        /*0002*/ 	.short	(.L_33 - .L_32)
.L_32:
        /*0004*/ 	.word	0x00000082


	//----- nvinfo : EIATTR_KPARAM_INFO
	.align		4
.L_33:
        /*0008*/ 	.byte	0x04, 0x17
        /*000a*/ 	.short	(.L_35 - .L_34)
.L_34:
        /*000c*/ 	.word	0x00000000
        /*0010*/ 	.short	0x0005
        /*0012*/ 	.short	0x0020
        /*0014*/ 	.byte	0x00, 0xf5, 0x21, 0x00


	//----- nvinfo : EIATTR_KPARAM_INFO
	.align		4
.L_35:
        /*0018*/ 	.byte	0x04, 0x17
        /*001a*/ 	.short	(.L_37 - .L_36)
.L_36:
        /*001c*/ 	.word	0x00000000
        /*0020*/ 	.short	0x0004
        /*0022*/ 	.short	0x0018
        /*0024*/ 	.byte	0x00, 0xf5, 0x21, 0x00


	//----- nvinfo : EIATTR_KPARAM_INFO
	.align		4
.L_37:
        /*0028*/ 	.byte	0x04, 0x17
        /*002a*/ 	.short	(.L_39 - .L_38)
.L_38:
        /*002c*/ 	.word	0x00000000
        /*0030*/ 	.short	0x0003
        /*0032*/ 	.short	0x0010
        /*0034*/ 	.byte	0x00, 0xf5, 0x21, 0x00


	//----- nvinfo : EIATTR_KPARAM_INFO
	.align		4
.L_39:
        /*0038*/ 	.byte	0x04, 0x17
        /*003a*/ 	.short	(.L_41 - .L_40)
.L_40:
        /*003c*/ 	.word	0x00000000
        /*0040*/ 	.short	0x0002
        /*0042*/ 	.short	0x0008
        /*0044*/ 	.byte	0x00, 0xf0, 0x11, 0x00


	//----- nvinfo : EIATTR_KPARAM_INFO
	.align		4
.L_41:
        /*0048*/ 	.byte	0x04, 0x17
        /*004a*/ 	.short	(.L_43 - .L_42)
.L_42:
        /*004c*/ 	.word	0x00000000
        /*0050*/ 	.short	0x0001
        /*0052*/ 	.short	0x0004
        /*0054*/ 	.byte	0x00, 0xf0, 0x11, 0x00


	//----- nvinfo : EIATTR_KPARAM_INFO
	.align		4
.L_43:
        /*0058*/ 	.byte	0x04, 0x17
        /*005a*/ 	.short	(.L_45 - .L_44)
.L_44:
        /*005c*/ 	.word	0x00000000
        /*0060*/ 	.short	0x0000
        /*0062*/ 	.short	0x0000
        /*0064*/ 	.byte	0x00, 0xf0, 0x11, 0x00


	//----- nvinfo : EIATTR_SPARSE_MMA_MASK
	.align		4
.L_45:
        /*0068*/ 	.byte	0x03, 0x50
        /*006a*/ 	.short	0x0000


	//----- nvinfo : EIATTR_MAXREG_COUNT
	.align		4
        /*006c*/ 	.byte	0x03, 0x1b
        /*006e*/ 	.short	0x00ff


	//----- nvinfo : EIATTR_NUM_BARRIERS
	.align		4
        /*0070*/ 	.byte	0x02, 0x4c
        /*0072*/ 	.byte	0x01
	.zero		1


	//----- nvinfo : EIATTR_MERCURY_ISA_VERSION
	.align		4
        /*0074*/ 	.byte	0x03, 0x5f
        /*0076*/ 	.short	0x0101


	//----- nvinfo : EIATTR_VRC_CTA_INIT_COUNT
	.align		4
        /*0078*/ 	.byte	0x02, 0x4a
	.zero		1
	.zero		1


	//----- nvinfo : EIATTR_EXIT_INSTR_OFFSETS
	.align		4
        /*007c*/ 	.byte	0x04, 0x1c
        /*007e*/ 	.short	(.L_47 - .L_46)


	//   ....[0]....
.L_46:
        /*0080*/ 	.word	0x00000080


	//   ....[1]....
        /*0084*/ 	.word	0x00000f30


	//----- nvinfo : EIATTR_CRS_STACK_SIZE
	.align		4
.L_47:
        /*0088*/ 	.byte	0x04, 0x1e
        /*008a*/ 	.short	(.L_49 - .L_48)
.L_48:
        /*008c*/ 	.word	0x00000000


	//----- nvinfo : EIATTR_CBANK_PARAM_SIZE
	.align		4
.L_49:
        /*0090*/ 	.byte	0x03, 0x19
        /*0092*/ 	.short	0x0028


	//----- nvinfo : EIATTR_PARAM_CBANK
	.align		4
        /*0094*/ 	.byte	0x04, 0x0a
        /*0096*/ 	.short	(.L_51 - .L_50)
	.align		4
.L_50:
        /*0098*/ 	.word	index@(.nv.constant0._ZN9matmul_l19matmul_l1EiiiPKfS1_Pf)
        /*009c*/ 	.short	0x0380
        /*009e*/ 	.short	0x0028


	//----- nvinfo : EIATTR_SW_WAR
	.align		4
.L_51:
        /*00a0*/ 	.byte	0x04, 0x36
        /*00a2*/ 	.short	(.L_53 - .L_52)
.L_52:
        /*00a4*/ 	.word	0x00000008
.L_53:


//--------------------- .nv.callgraph             --------------------------
	.section	.nv.callgraph,"",@"SHT_CUDA_CALLGRAPH"
	.align	4
	.sectionentsize	8
	.align		4
        /*0000*/ 	.word	0x00000000
	.align		4
        /*0004*/ 	.word	0xffffffff
	.align		4
        /*0008*/ 	.word	0x00000000
	.align		4
        /*000c*/ 	.word	0xfffffffe
	.align		4
        /*0010*/ 	.word	0x00000000
	.align		4
        /*0014*/ 	.word	0xfffffffd
	.align		4
        /*0018*/ 	.word	0x00000000
	.align		4
        /*001c*/ 	.word	0xfffffffc


//--------------------- .text._ZN13matmul_l1_reg13matmul_l1_regEiiiPKfS1_Pf --------------------------
	.section	.text._ZN13matmul_l1_reg13matmul_l1_regEiiiPKfS1_Pf,"ax",@progbits
	.align	128
        .global         _ZN13matmul_l1_reg13matmul_l1_regEiiiPKfS1_Pf
        .type           _ZN13matmul_l1_reg13matmul_l1_regEiiiPKfS1_Pf,@function
        .size           _ZN13matmul_l1_reg13matmul_l1_regEiiiPKfS1_Pf,(.L_x_16 - _ZN13matmul_l1_reg13matmul_l1_regEiiiPKfS1_Pf)
        .other          _ZN13matmul_l1_reg13matmul_l1_regEiiiPKfS1_Pf,@"STO_CUDA_ENTRY STV_DEFAULT"
_ZN13matmul_l1_reg13matmul_l1_regEiiiPKfS1_Pf:
.text._ZN13matmul_l1_reg13matmul_l1_regEiiiPKfS1_Pf:
[----:B------:R-:W-:Y:S01]  /*0000*/  LDC R1, c[0x0][0x37c] ;  /* 0x0000df00ff017b82 */ /* 0x000fe20000000800 */
[----:B------:R-:W-:Y:S05]  /*0010*/  EXIT ;  /* 0x000000000000794d */ /* 0x000fea0003800000 */
.L_x_0:
[----:B------:R-:W-:-:S00]  /*0020*/  BRA `(.L_x_0) ;  /* 0xfffffffc00fc7947 */ /* 0x000fc0000383ffff */
[----:B------:R-:W-:-:S00]  /*0030*/  NOP ;  /* 0x0000000000007918 */ /* 0x000fc00000000000 */
        /* <DEDUP_REMOVED lines=12> */
.L_x_16:


//--------------------- .text._ZN9matmul_l19matmul_l1EiiiPKfS1_Pf --------------------------
	.section	.text._ZN9matmul_l19matmul_l1EiiiPKfS1_Pf,"ax",@progbits
	.align	128
        .global         _ZN9matmul_l19matmul_l1EiiiPKfS1_Pf
        .type           _ZN9matmul_l19matmul_l1EiiiPKfS1_Pf,@function
        .size           _ZN9matmul_l19matmul_l1EiiiPKfS1_Pf,(.L_x_17 - _ZN9matmul_l19matmul_l1EiiiPKfS1_Pf)
        .other          _ZN9matmul_l19matmul_l1EiiiPKfS1_Pf,@"STO_CUDA_ENTRY STV_DEFAULT"
_ZN9matmul_l19matmul_l1EiiiPKfS1_Pf:
.text._ZN9matmul_l19matmul_l1EiiiPKfS1_Pf:
[----:B------:R-:W-:Y:S01]  /*0000*/  LDC R1, c[0x0][0x37c] ;  /* 0x0000df00ff017b82 */ /* 0x000fe20000000800 */
[----:B------:R-:W0:Y:S01]  /*0010*/  S2R R14, SR_CTAID.X ;  /* 0x00000000000e7919 */ /* 0x000e220000002500 */
[----:B------:R-:W1:Y:S01]  /*0020*/  LDCU UR14, c[0x0][0x388] ;  /* 0x00007100ff0e77ac */ /* 0x000e620008000800 */
[----:B------:R-:W2:Y:S01]  /*0030*/  LDCU UR8, c[0x0][0x384] ;  /* 0x00007080ff0877ac */ /* 0x000ea20008000800 */
[----:B-1----:R-:W-:Y:S02]  /*0040*/  USHF.R.U32.HI UR4, URZ, 0x5, UR14 ;  /* 0x00000005ff047899 */ /* 0x002fe4000801160e */
[----:B--2---:R-:W-:-:S04]  /*0050*/  USHF.R.U32.HI UR9, URZ, 0x5, UR8 ;  /* 0x00000005ff097899 */ /* 0x004fc80008011608 */
[----:B------:R-:W-:-:S06]  /*0060*/  UIMAD UR4, UR4, UR9, URZ ;  /* 0x00000009040472a4 */ /* 0x000fcc000f8e02ff */
[----:B0-----:R-:W-:-:S13]  /*0070*/  ISETP.GE.U32.AND P0, PT, R14, UR4, PT ;  /* 0x000000040e007c0c */ /* 0x001fda000bf06070 */
[----:B------:R-:W-:Y:S05]  /*0080*/  @P0 EXIT ;  /* 0x000000000000094d */ /* 0x000fea0003800000 */
[----:B------:R-:W0:Y:S01]  /*0090*/  S2R R18, SR_TID.X ;  /* 0x0000000000127919 */ /* 0x000e220000002100 */
[----:B------:R-:W1:Y:S01]  /*00a0*/  S2UR UR7, SR_CgaCtaId ;  /* 0x00000000000779c3 */ /* 0x000e620000008800 */
[----:B------:R-:W2:Y:S01]  /*00b0*/  LDCU UR11, c[0x0][0x360] ;  /* 0x00006c00ff0b77ac */ /* 0x000ea20008000800 */
[----:B------:R-:W-:Y:S01]  /*00c0*/  UISETP.LT.AND UP0, UPT, UR8, 0x186, UPT ;  /* 0x000001860800788c */ /* 0x000fe2000bf01270 */
[----:B------:R-:W-:-:S05]  /*00d0*/  UMOV UR6, 0x400 ;  /* 0x0000040000067882 */ /* 0x000fca0000000000 */
[----:B------:R-:W3:Y:S01]  /*00e0*/  LDC R17, c[0x0][0x370] ;  /* 0x0000dc00ff117b82 */ /* 0x000ee20000000800 */
[----:B------:R-:W-:Y:S02]  /*00f0*/  UISETP.LT.U32.AND UP1, UPT, UR8, 0x186, UPT ;  /* 0x000001860800788c */ /* 0x000fe4000bf21070 */
[----:B------:R-:W-:Y:S02]  /*0100*/  USEL UR5, UR8, 0x186, UP0 ;  /* 0x0000018608057887 */ /* 0x000fe40008000000 */
[----:B------:R-:W-:Y:S01]  /*0110*/  USHF.L.U32 UR10, UR8, 0x5, URZ ;  /* 0x00000005080a7899 */ /* 0x000fe200080006ff */
[----:B------:R-:W4:Y:S01]  /*0120*/  LDCU.64 UR12, c[0x0][0x358] ;  /* 0x00006b00ff0c77ac */ /* 0x000f220008000a00 */
[----:B-1----:R-:W-:Y:S02]  /*0130*/  ULEA UR6, UR7, UR6, 0x18 ;  /* 0x0000000607067291 */ /* 0x002fe4000f8ec0ff */
[----:B------:R-:W-:Y:S02]  /*0140*/  USEL UR7, UR8, 0x186, UP1 ;  /* 0x0000018608077887 */ /* 0x000fe40008800000 */
[----:B------:R-:W-:Y:S01]  /*0150*/  ULEA UR5, UR5, UR6, 0x7 ;  /* 0x0000000605057291 */ /* 0x000fe2000f8e38ff */
[----:B0-----:R-:W-:-:S02]  /*0160*/  SHF.R.U32.HI R16, RZ, 0x5, R18 ;  /* 0x00000005ff107819 */ /* 0x001fc40000011612 */
[----:B------:R-:W-:-:S05]  /*0170*/  LOP3.LUT R15, R18, 0x1f, RZ, 0xc0, !PT ;  /* 0x0000001f120f7812 */ /* 0x000fca00078ec0ff */
[----:B--2-4-:R-:W-:-:S07]  /*0180*/  IMAD R13, R16, UR14, R15 ;  /* 0x0000000e100d7c24 */ /* 0x014fce000f8e020f */
.L_x_14:
[----:B0-----:R-:W0:Y:S01]  /*0190*/  I2F.U32.RP R0, UR9 ;  /* 0x0000000900007d06 */ /* 0x001e220008209000 */
[----:B------:R-:W-:Y:S01]  /*01a0*/  IMAD R5, RZ, RZ, -UR9 ;  /* 0x80000009ff057e24 */ /* 0x000fe2000f8e02ff */
[----:B------:R-:W1:Y:S01]  /*01b0*/  LDCU UR6, c[0x0][0x384] ;  /* 0x00007080ff0677ac */ /* 0x000e620008000800 */
[----:B------:R-:W-:Y:S02]  /*01c0*/  ISETP.NE.U32.AND P2, PT, RZ, UR9, PT ;  /* 0x00000009ff007c0c */ /* 0x000fe4000bf45070 */
[----:B------:R-:W-:-:S03]  /*01d0*/  MOV R10, RZ ;  /* 0x000000ff000a7202 */ /* 0x000fc60000000f00 */
[----:B0-----:R-:W0:Y:S01]  /*01e0*/  MUFU.RCP R0, R0 ;  /* 0x0000000000007308 */ /* 0x001e220000001000 */
[----:B-1----:R-:W-:Y:S01]  /*01f0*/  UISETP.NE.AND UP0, UPT, UR6, URZ, UPT ;  /* 0x000000ff0600728c */ /* 0x002fe2000bf05270 */
[----:B0-----:R-:W-:-:S06]  /*0200*/  VIADD R2, R0, 0xffffffe ;  /* 0x0ffffffe00027836 */ /* 0x001fcc0000000000 */
[----:B------:R0:W1:Y:S02]  /*0210*/  F2I.FTZ.U32.TRUNC.NTZ R3, R2 ;  /* 0x0000000200037305 */ /* 0x000064000021f000 */
[----:B0-----:R-:W-:Y:S02]  /*0220*/  HFMA2 R2, -RZ, RZ, 0, 0 ;  /* 0x00000000ff027431 */ /* 0x001fe400000001ff */
[----:B-1----:R-:W-:-:S04]  /*0230*/  IMAD R5, R5, R3, RZ ;  /* 0x0000000305057224 */ /* 0x002fc800078e02ff */
[----:B------:R-:W-:-:S06]  /*0240*/  IMAD.HI.U32 R3, R3, R5, R2 ;  /* 0x0000000503037227 */ /* 0x000fcc00078e0002 */
[----:B------:R-:W-:-:S04]  /*0250*/  IMAD.HI.U32 R12, R3, R14, RZ ;  /* 0x0000000e030c7227 */ /* 0x000fc800078e00ff */
[----:B------:R-:W-:-:S04]  /*0260*/  IMAD.MOV R3, RZ, RZ, -R12 ;  /* 0x000000ffff037224 */ /* 0x000fc800078e0a0c */
[----:B------:R-:W-:-:S05]  /*0270*/  IMAD R3, R3, UR9, R14 ;  /* 0x0000000903037c24 */ /* 0x000fca000f8e020e */
[----:B------:R-:W-:-:S13]  /*0280*/  ISETP.GE.U32.AND P0, PT, R3, UR9, PT ;  /* 0x0000000903007c0c */ /* 0x000fda000bf06070 */
[----:B------:R-:W-:Y:S01]  /*0290*/  @P0 VIADD R3, R3, -UR9 ;  /* 0x8000000903030c36 */ /* 0x000fe20008000000 */
[----:B------:R-:W-:-:S04]  /*02a0*/  @P0 IADD3 R12, PT, PT, R12, 0x1, RZ ;  /* 0x000000010c0c0810 */ /* 0x000fc80007ffe0ff */
[----:B------:R-:W-:-:S13]  /*02b0*/  ISETP.GE.U32.AND P1, PT, R3, UR9, PT ;  /* 0x0000000903007c0c */ /* 0x000fda000bf26070 */
[----:B------:R-:W-:Y:S01]  /*02c0*/  @P1 VIADD R12, R12, 0x1 ;  /* 0x000000010c0c1836 */ /* 0x000fe20000000000 */
[----:B------:R-:W-:-:S05]  /*02d0*/  @!P2 LOP3.LUT R12, RZ, UR9, RZ, 0x33, !PT ;  /* 0x00000009ff0cac12 */ /* 0x000fca000f8e33ff */
[----:B------:R-:W-:-:S04]  /*02e0*/  IMAD.MOV R3, RZ, RZ, -R12 ;  /* 0x000000ffff037224 */ /* 0x000fc800078e0a0c */
[----:B------:R-:W-:-:S04]  /*02f0*/  IMAD R0, R3, UR9, R14 ;  /* 0x0000000903007c24 */ /* 0x000fc8000f8e020e */
[----:B------:R-:W-:Y:S01]  /*0300*/  IMAD R0, R0, UR10, RZ ;  /* 0x0000000a00007c24 */ /* 0x000fe2000f8e02ff */
[----:B------:R-:W-:Y:S06]  /*0310*/  BRA.U !UP0, `(.L_x_1) ;  /* 0x0000000908d07547 */ /* 0x000fec000b800000 */
[----:B------:R-:W0:Y:S01]  /*0320*/  LDC.64 R4, c[0x0][0x390] ;  /* 0x0000e400ff047b82 */ /* 0x000e220000000a00 */
[----:B------:R-:W-:Y:S01]  /*0330*/  IMAD.SHL.U32 R7, R12, 0x20, RZ ;  /* 0x000000200c077824 */ /* 0x000fe200078e00ff */
[----:B------:R-:W-:Y:S01]  /*0340*/  CS2R R10, SRZ ;  /* 0x00000000000a7805 */ /* 0x000fe2000001ff00 */
[----:B------:R-:W-:Y:S01]  /*0350*/  IMAD.U32 R8, RZ, RZ, UR7 ;  /* 0x00000007ff087e24 */ /* 0x000fe2000f8e00ff */
[----:B------:R-:W-:-:S04]  /*0360*/  MOV R9, UR7 ;  /* 0x0000000700097c02 */ /* 0x000fc80008000f00 */
[----:B------:R-:W1:Y:S01]  /*0370*/  LDC.64 R2, c[0x0][0x398] ;  /* 0x0000e600ff027b82 */ /* 0x000e620000000a00 */
[----:B0-----:R-:W-:-:S04]  /*0380*/  LEA R4, P1, R0, R4, 0x2 ;  /* 0x0000000400047211 */ /* 0x001fc800078210ff */
[----:B------:R-:W-:Y:S02]  /*0390*/  LEA.HI.X R5, R0, R5, RZ, 0x2, P1 ;  /* 0x0000000500057211 */ /* 0x000fe400008f14ff */
[----:B-1----:R-:W-:-:S04]  /*03a0*/  LEA R6, P0, R7, R2, 0x2 ;  /* 0x0000000207067211 */ /* 0x002fc800078010ff */
[----:B------:R-:W-:-:S09]  /*03b0*/  LEA.HI.X R3, R7, R3, RZ, 0x2, P0 ;  /* 0x0000000307037211 */ /* 0x000fd200000f14ff */
.L_x_13:
[----:B------:R-:W0:Y:S01]  /*03c0*/  LDC R0, c[0x0][0x384] ;  /* 0x0000e100ff007b82 */ /* 0x000e220000000800 */
[----:B------:R-:W-:Y:S01]  /*03d0*/  BSSY.RECONVERGENT B0, `(.L_x_2) ;  /* 0x000002b000007945 */ /* 0x000fe20003800200 */
[----:B0-----:R-:W-:-:S05]  /*03e0*/  IMAD.IADD R2, R0, 0x1, -R11 ;  /* 0x0000000100027824 */ /* 0x001fca00078e0a0b */
[C---:B------:R-:W-:Y:S02]  /*03f0*/  VIMNMX.U32 R9, PT, PT, R2.reuse, R9, PT ;  /* 0x0000000902097248 */ /* 0x040fe40003fe0000 */
[----:B------:R-:W-:Y:S01]  /*0400*/  VIMNMX.U32 R8, PT, PT, R2, R8, PT ;  /* 0x0000000802087248 */ /* 0x000fe20003fe0000 */
[----:B------:R-:W-:Y:S02]  /*0410*/  IMAD.MOV.U32 R2, RZ, RZ, R6 ;  /* 0x000000ffff027224 */ /* 0x000fe400078e0006 */
[----:B------:R-:W-:Y:S01]  /*0420*/  IMAD.SHL.U32 R21, R9, 0x20, RZ ;  /* 0x0000002009157824 */ /* 0x000fe200078e00ff */
[----:B------:R-:W-:-:S04]  /*0430*/  SHF.L.U32 R19, R8, 0x5, RZ ;  /* 0x0000000508137819 */ /* 0x000fc800000006ff */
[C---:B------:R-:W-:Y:S02]  /*0440*/  ISETP.GE.U32.AND P1, PT, R18.reuse, R21, PT ;  /* 0x000000151200720c */ /* 0x040fe40003f26070 */
[----:B------:R-:W-:-:S11]  /*0450*/  ISETP.GE.U32.AND P0, PT, R18, R19, PT ;  /* 0x000000131200720c */ /* 0x000fd60003f06070 */
[----:B------:R-:W-:Y:S05]  /*0460*/  @P1 BRA `(.L_x_3) ;  /* 0x0000000000841947 */ /* 0x000fea0003800000 */
[----:B------:R-:W0:Y:S01]  /*0470*/  I2F.U32.RP R22, R9 ;  /* 0x0000000900167306 */ /* 0x000e220000209000 */
[----:B------:R-:W1:Y:S01]  /*0480*/  S2R R25, SR_CgaCtaId ;  /* 0x0000000000197919 */ /* 0x000e620000008800 */
[----:B------:R-:W-:Y:S01]  /*0490*/  IADD3 R23, PT, PT, RZ, -R9, RZ ;  /* 0x80000009ff177210 */ /* 0x000fe20007ffe0ff */
[----:B------:R-:W-:Y:S01]  /*04a0*/  IMAD.MOV.U32 R24, RZ, RZ, R18 ;  /* 0x000000ffff187224 */ /* 0x000fe200078e0012 */
[----:B------:R-:W-:Y:S02]  /*04b0*/  MOV R20, 0x400 ;  /* 0x0000040000147802 */ /* 0x000fe40000000f00 */
[----:B------:R-:W-:Y:S02]  /*04c0*/  ISETP.NE.U32.AND P1, PT, R9, RZ, PT ;  /* 0x000000ff0900720c */ /* 0x000fe40003f25070 */
[----:B0-----:R-:W0:Y:S02]  /*04d0*/  MUFU.RCP R22, R22 ;  /* 0x0000001600167308 */ /* 0x001e240000001000 */
[----:B0-----:R-:W-:Y:S01]  /*04e0*/  VIADD R6, R22, 0xffffffe ;  /* 0x0ffffffe16067836 */ /* 0x001fe20000000000 */
[----:B-1----:R-:W-:-:S05]  /*04f0*/  LEA R20, R25, R20, 0x18 ;  /* 0x0000001419147211 */ /* 0x002fca00078ec0ff */
[----:B------:R0:W1:Y:S02]  /*0500*/  F2I.FTZ.U32.TRUNC.NTZ R7, R6 ;  /* 0x0000000600077305 */ /* 0x000064000021f000 */
[----:B0-----:R-:W-:Y:S02]  /*0510*/  IMAD.MOV.U32 R6, RZ, RZ, RZ ;  /* 0x000000ffff067224 */ /* 0x001fe400078e00ff */
[----:B-1----:R-:W-:-:S04]  /*0520*/  IMAD R23, R23, R7, RZ ;  /* 0x0000000717177224 */ /* 0x002fc800078e02ff */
[----:B------:R-:W-:Y:S01]  /*0530*/  IMAD.HI.U32 R22, R7, R23, R6 ;  /* 0x0000001707167227 */ /* 0x000fe200078e0006 */
[----:B------:R-:W-:-:S07]  /*0540*/  LOP3.LUT R23, RZ, R9, RZ, 0x33, !PT ;  /* 0x00000009ff177212 */ /* 0x000fce00078e33ff */
.L_x_4:
[----:B0-----:R-:W-:-:S05]  /*0550*/  IMAD.HI.U32 R6, R22, R24, RZ ;  /* 0x0000001816067227 */ /* 0x001fca00078e00ff */
[----:B------:R-:W-:-:S05]  /*0560*/  IADD3 R26, PT, PT, -R6, RZ, RZ ;  /* 0x000000ff061a7210 */ /* 0x000fca0007ffe1ff */
[----:B------:R-:W-:-:S05]  /*0570*/  IMAD R26, R9, R26, R24 ;  /* 0x0000001a091a7224 */ /* 0x000fca00078e0218 */
[----:B------:R-:W-:-:S13]  /*0580*/  ISETP.GE.U32.AND P2, PT, R26, R9, PT ;  /* 0x000000091a00720c */ /* 0x000fda0003f46070 */
[----:B------:R-:W-:Y:S02]  /*0590*/  @P2 IMAD.IADD R26, R26, 0x1, -R9 ;  /* 0x000000011a1a2824 */ /* 0x000fe400078e0a09 */
[----:B------:R-:W-:-:S03]  /*05a0*/  @P2 VIADD R6, R6, 0x1 ;  /* 0x0000000106062836 */ /* 0x000fc60000000000 */
[----:B------:R-:W-:-:S13]  /*05b0*/  ISETP.GE.U32.AND P3, PT, R26, R9, PT ;  /* 0x000000091a00720c */ /* 0x000fda0003f66070 */
[----:B------:R-:W-:-:S04]  /*05c0*/  @P3 IADD3 R6, PT, PT, R6, 0x1, RZ ;  /* 0x0000000106063810 */ /* 0x000fc80007ffe0ff */
[----:B------:R-:W-:-:S05]  /*05d0*/  SEL R7, R23, R6, !P1 ;  /* 0x0000000617077207 */ /* 0x000fca0004800000 */
[----:B------:R-:W-:-:S04]  /*05e0*/  IMAD.MOV R6, RZ, RZ, -R7 ;  /* 0x000000ffff067224 */ /* 0x000fc800078e0a07 */
[----:B------:R-:W-:-:S04]  /*05f0*/  IMAD R6, R9, R6, R24 ;  /* 0x0000000609067224 */ /* 0x000fc800078e0218 */
[----:B------:R-:W-:-:S04]  /*0600*/  IMAD R7, R7, R0, R6 ;  /* 0x0000000007077224 */ /* 0x000fc800078e0206 */
[----:B------:R-:W-:-:S06]  /*0610*/  IMAD.WIDE.U32 R6, R7, 0x4, R4 ;  /* 0x0000000407067825 */ /* 0x000fcc00078e0004 */
[----:B------:R-:W2:Y:S01]  /*0620*/  LDG.E R6, desc[UR12][R6.64] ;  /* 0x0000000c06067981 */ /* 0x000ea2000c1e1900 */
[C---:B------:R-:W-:Y:S01]  /*0630*/  IMAD R25, R24.reuse, 0x4, R20 ;  /* 0x0000000418197824 */ /* 0x040fe200078e0214 */
[----:B------:R-:W-:-:S04]  /*0640*/  IADD3 R24, PT, PT, R24, UR11, RZ ;  /* 0x0000000b18187c10 */ /* 0x000fc8000fffe0ff */
[----:B------:R-:W-:Y:S01]  /*0650*/  ISETP.GE.U32.AND P2, PT, R24, R21, PT ;  /* 0x000000151800720c */ /* 0x000fe20003f46070 */
[----:B--2---:R0:W-:-:S12]  /*0660*/  STS [R25], R6 ;  /* 0x0000000619007388 */ /* 0x0041d80000000800 */
[----:B------:R-:W-:Y:S05]  /*0670*/  @!P2 BRA `(.L_x_4) ;  /* 0xfffffffc00b4a947 */ /* 0x000fea000383ffff */
.L_x_3:
[----:B------:R-:W-:Y:S05]  /*0680*/  BSYNC.RECONVERGENT B0 ;  /* 0x0000000000007941 */ /* 0x000fea0003800200 */
.L_x_2:
[----:B------:R-:W1:Y:S01]  /*0690*/  LDCU UR6, c[0x0][0x388] ;  /* 0x00007100ff0677ac */ /* 0x000e620008000800 */
[----:B------:R-:W-:Y:S01]  /*06a0*/  BSSY.RECONVERGENT B0, `(.L_x_5) ;  /* 0x000000e000007945 */ /* 0x000fe20003800200 */
[----:B------:R-:W-:Y:S06]  /*06b0*/  BAR.SYNC.DEFER_BLOCKING 0x0 ;  /* 0x0000000000007b1d */ /* 0x000fec0000010000 */
[----:B------:R-:W-:Y:S05]  /*06c0*/  @P0 BRA `(.L_x_6) ;  /* 0x00000000002c0947 */ /* 0x000fea0003800000 */
[----:B------:R-:W-:-:S07]  /*06d0*/  IMAD.MOV.U32 R20, RZ, RZ, R18 ;  /* 0x000000ffff147224 */ /* 0x000fce00078e0012 */
.L_x_7:
[----:B0-2---:R-:W-:Y:S02]  /*06e0*/  SHF.R.U32.HI R6, RZ, 0x5, R20 ;  /* 0x00000005ff067819 */ /* 0x005fe40000011614 */
[----:B------:R-:W-:-:S05]  /*06f0*/  LOP3.LUT R7, R20, 0x1f, RZ, 0xc0, !PT ;  /* 0x0000001f14077812 */ /* 0x000fca00078ec0ff */
[----:B-1----:R-:W-:-:S04]  /*0700*/  IMAD R7, R6, UR6, R7 ;  /* 0x0000000606077c24 */ /* 0x002fc8000f8e0207 */
[----:B------:R-:W-:-:S06]  /*0710*/  IMAD.WIDE.U32 R6, R7, 0x4, R2 ;  /* 0x0000000407067825 */ /* 0x000fcc00078e0002 */
[----:B------:R-:W2:Y:S01]  /*0720*/  LDG.E R6, desc[UR12][R6.64] ;  /* 0x0000000c06067981 */ /* 0x000ea2000c1e1900 */
[C---:B------:R-:W-:Y:S01]  /*0730*/  LEA R21, R20.reuse, UR5, 0x2 ;  /* 0x0000000514157c11 */ /* 0x040fe2000f8e10ff */
[----:B------:R-:W-:-:S05]  /*0740*/  VIADD R20, R20, UR11 ;  /* 0x0000000b14147c36 */ /* 0x000fca0008000000 */
[----:B------:R-:W-:Y:S01]  /*0750*/  ISETP.GE.U32.AND P0, PT, R20, R19, PT ;  /* 0x000000131400720c */ /* 0x000fe20003f06070 */
[----:B--2---:R2:W-:-:S12]  /*0760*/  STS [R21], R6 ;  /* 0x0000000615007388 */ /* 0x0045d80000000800 */
[----:B------:R-:W-:Y:S05]  /*0770*/  @!P0 BRA `(.L_x_7) ;  /* 0xfffffffc00d88947 */ /* 0x000fea000383ffff */
.L_x_6:
[----:B-1----:R-:W-:Y:S05]  /*0780*/  BSYNC.RECONVERGENT B0 ;  /* 0x0000000000007941 */ /* 0x002fea0003800200 */
.L_x_5:
[----:B------:R-:W-:Y:S01]  /*0790*/  BAR.SYNC.DEFER_BLOCKING 0x0 ;  /* 0x0000000000007b1d */ /* 0x000fe20000010000 */
[----:B------:R-:W-:-:S13]  /*07a0*/  ISETP.NE.AND P0, PT, R9, RZ, PT ;  /* 0x000000ff0900720c */ /* 0x000fda0003f05270 */
[----:B------:R-:W-:Y:S05]  /*07b0*/  @!P0 BRA `(.L_x_8) ;  /* 0x0000000400848947 */ /* 0x000fea0003800000 */
[C---:B------:R-:W-:Y:S01]  /*07c0*/  ISETP.GE.U32.AND P0, PT, R9.reuse, 0x8, PT ;  /* 0x000000080900780c */ /* 0x040fe20003f06070 */
[----:B------:R-:W-:Y:S01]  /*07d0*/  HFMA2 R7, -RZ, RZ, 0, 0 ;  /* 0x00000000ff077431 */ /* 0x000fe200000001ff */
[----:B------:R-:W-:Y:S01]  /*07e0*/  LOP3.LUT R24, R9, 0x7, RZ, 0xc0, !PT ;  /* 0x0000000709187812 */ /* 0x000fe200078ec0ff */
[----:B0-2---:R-:W-:-:S03]  /*07f0*/  IMAD R6, R16, R9, RZ ;  /* 0x0000000910067224 */ /* 0x005fc600078e02ff */
[----:B------:R-:W-:-:S07]  /*0800*/  ISETP.NE.AND P1, PT, R24, RZ, PT ;  /* 0x000000ff1800720c */ /* 0x000fce0003f25270 */
[----:B------:R-:W-:Y:S06]  /*0810*/  @!P0 BRA `(.L_x_9) ;  /* 0x0000000000908947 */ /* 0x000fec0003800000 */
[----:B------:R-:W0:Y:S01]  /*0820*/  S2UR UR8, SR_CgaCtaId ;  /* 0x00000000000879c3 */ /* 0x000e220000008800 */
[----:B------:R-:W-:Y:S01]  /*0830*/  LOP3.LUT R7, R9, 0xfffffff8, RZ, 0xc0, !PT ;  /* 0xfffffff809077812 */ /* 0x000fe200078ec0ff */
[----:B------:R-:W-:Y:S01]  /*0840*/  IMAD.MOV.U32 R20, RZ, RZ, RZ ;  /* 0x000000ffff147224 */ /* 0x000fe200078e00ff */
[----:B------:R-:W-:Y:S02]  /*0850*/  UMOV UR6, 0x400 ;  /* 0x0000040000067882 */ /* 0x000fe40000000000 */
[----:B0-----:R-:W-:-:S12]  /*0860*/  ULEA UR6, UR8, UR6, 0x18 ;  /* 0x0000000608067291 */ /* 0x001fd8000f8ec0ff */
.L_x_10:
[----:B------:R-:W-:Y:S01]  /*0870*/  IMAD.IADD R21, R6, 0x1, R20 ;  /* 0x0000000106157824 */ /* 0x000fe200078e0214 */
[C---:B------:R-:W-:Y:S01]  /*0880*/  LEA R19, R20.reuse, R15, 0x5 ;  /* 0x0000000f14137211 */ /* 0x040fe200078e28ff */
[----:B------:R-:W-:-:S03]  /*0890*/  VIADD R20, R20, 0x8 ;  /* 0x0000000814147836 */ /* 0x000fc60000000000 */
[----:B------:R-:W-:Y:S02]  /*08a0*/  LEA R21, R21, UR6, 0x2 ;  /* 0x0000000615157c11 */ /* 0x000fe4000f8e10ff */
[----:B------:R-:W-:Y:S02]  /*08b0*/  LEA R19, R19, UR5, 0x2 ;  /* 0x0000000513137c11 */ /* 0x000fe4000f8e10ff */
[----:B------:R-:W-:Y:S01]  /*08c0*/  ISETP.NE.AND P0, PT, R20, R7, PT ;  /* 0x000000071400720c */ /* 0x000fe20003f05270 */
[----:B------:R-:W-:Y:S04]  /*08d0*/  LDS R23, [R21] ;  /* 0x0000000015177984 */ /* 0x000fe80000000800 */
[----:B------:R-:W0:Y:S04]  /*08e0*/  LDS R22, [R19] ;  /* 0x0000000013167984 */ /* 0x000e280000000800 */
[----:B------:R-:W-:Y:S04]  /*08f0*/  LDS R25, [R21+0x4] ;  /* 0x0000040015197984 */ /* 0x000fe80000000800 */
[----:B------:R-:W1:Y:S04]  /*0900*/  LDS R26, [R19+0x80] ;  /* 0x00008000131a7984 */ /* 0x000e680000000800 */
[----:B------:R-:W-:Y:S04]  /*0910*/  LDS R27, [R19+0x200] ;  /* 0x00020000131b7984 */ /* 0x000fe80000000800 */
[----:B------:R-:W-:Y:S01]  /*0920*/  LDS R29, [R21+0x1c] ;  /* 0x00001c00151d7984 */ /* 0x000fe20000000800 */
[----:B0-----:R-:W-:-:S03]  /*0930*/  FFMA R22, R23, R22, R10 ;  /* 0x0000001617167223 */ /* 0x001fc6000000000a */
[----:B------:R-:W-:Y:S04]  /*0940*/  LDS R23, [R21+0x8] ;  /* 0x0000080015177984 */ /* 0x000fe80000000800 */
[----:B------:R-:W0:Y:S01]  /*0950*/  LDS R10, [R19+0x100] ;  /* 0x00010000130a7984 */ /* 0x000e220000000800 */
[----:B-1----:R-:W-:-:S03]  /*0960*/  FFMA R22, R25, R26, R22 ;  /* 0x0000001a19167223 */ /* 0x002fc60000000016 */
[----:B------:R-:W-:Y:S04]  /*0970*/  LDS R25, [R21+0xc] ;  /* 0x00000c0015197984 */ /* 0x000fe80000000800 */
[----:B------:R-:W1:Y:S01]  /*0980*/  LDS R26, [R19+0x180] ;  /* 0x00018000131a7984 */ /* 0x000e620000000800 */
[----:B0-----:R-:W-:-:S03]  /*0990*/  FFMA R10, R23, R10, R22 ;  /* 0x0000000a170a7223 */ /* 0x001fc60000000016 */
[----:B------:R-:W0:Y:S04]  /*09a0*/  LDS R22, [R21+0x10] ;  /* 0x0000100015167984 */ /* 0x000e280000000800 */
[----:B------:R-:W-:Y:S01]  /*09b0*/  LDS R23, [R19+0x280] ;  /* 0x0002800013177984 */ /* 0x000fe20000000800 */
[----:B-1----:R-:W-:-:S03]  /*09c0*/  FFMA R25, R25, R26, R10 ;  /* 0x0000001a19197223 */ /* 0x002fc6000000000a */
[----:B------:R-:W1:Y:S04]  /*09d0*/  LDS R10, [R21+0x14] ;  /* 0x00001400150a7984 */ /* 0x000e680000000800 */
[----:B------:R-:W-:Y:S01]  /*09e0*/  LDS R26, [R19+0x380] ;  /* 0x00038000131a7984 */ /* 0x000fe20000000800 */
[----:B0-----:R-:W-:-:S03]  /*09f0*/  FFMA R25, R22, R27, R25 ;  /* 0x0000001b16197223 */ /* 0x001fc60000000019 */
[----:B------:R-:W-:Y:S04]  /*0a00*/  LDS R27, [R21+0x18] ;  /* 0x00001800151b7984 */ /* 0x000fe80000000800 */
[----:B------:R-:W0:Y:S01]  /*0a10*/  LDS R22, [R19+0x300] ;  /* 0x0003000013167984 */ /* 0x000e220000000800 */
[----:B-1----:R-:W-:-:S04]  /*0a20*/  FFMA R10, R10, R23, R25 ;  /* 0x000000170a0a7223 */ /* 0x002fc80000000019 */
[----:B0-----:R-:W-:-:S04]  /*0a30*/  FFMA R10, R27, R22, R10 ;  /* 0x000000161b0a7223 */ /* 0x001fc8000000000a */
[----:B------:R-:W-:Y:S01]  /*0a40*/  FFMA R10, R29, R26, R10 ;  /* 0x0000001a1d0a7223 */ /* 0x000fe2000000000a */
[----:B------:R-:W-:Y:S06]  /*0a50*/  @P0 BRA `(.L_x_10) ;  /* 0xfffffffc00840947 */ /* 0x000fec000383ffff */
.L_x_9:
[----:B------:R-:W-:Y:S05]  /*0a60*/  @!P1 BRA `(.L_x_8) ;  /* 0x0000000000d89947 */ /* 0x000fea0003800000 */
[----:B------:R-:W-:Y:S02]  /*0a70*/  ISETP.GE.U32.AND P0, PT, R24, 0x4, PT ;  /* 0x000000041800780c */ /* 0x000fe40003f06070 */
[----:B------:R-:W-:-:S04]  /*0a80*/  LOP3.LUT R25, R9, 0x3, RZ, 0xc0, !PT ;  /* 0x0000000309197812 */ /* 0x000fc800078ec0ff */
[----:B------:R-:W-:-:S07]  /*0a90*/  ISETP.NE.AND P1, PT, R25, RZ, PT ;  /* 0x000000ff1900720c */ /* 0x000fce0003f25270 */
[----:B------:R-:W-:Y:S06]  /*0aa0*/  @!P0 BRA `(.L_x_11) ;  /* 0x0000000000508947 */ /* 0x000fec0003800000 */
[----:B------:R-:W0:Y:S01]  /*0ab0*/  S2UR UR8, SR_CgaCtaId ;  /* 0x00000000000879c3 */ /* 0x000e220000008800 */
[----:B------:R-:W-:Y:S01]  /*0ac0*/  UMOV UR6, 0x400 ;  /* 0x0000040000067882 */ /* 0x000fe20000000000 */
[C---:B------:R-:W-:Y:S01]  /*0ad0*/  IMAD R22, R7.reuse, 0x20, R15 ;  /* 0x0000002007167824 */ /* 0x040fe200078e020f */
[----:B------:R-:W-:Y:S01]  /*0ae0*/  IADD3 R19, PT, PT, R6, R7, RZ ;  /* 0x0000000706137210 */ /* 0x000fe20007ffe0ff */
[----:B------:R-:W-:-:S03]  /*0af0*/  VIADD R7, R7, 0x4 ;  /* 0x0000000407077836 */ /* 0x000fc60000000000 */
[----:B------:R-:W-:-:S05]  /*0b00*/  LEA R22, R22, UR5, 0x2 ;  /* 0x0000000516167c11 */ /* 0x000fca000f8e10ff */
[----:B------:R-:W-:Y:S04]  /*0b10*/  LDS R24, [R22] ;  /* 0x0000000016187984 */ /* 0x000fe80000000800 */
[----:B------:R-:W-:Y:S04]  /*0b20*/  LDS R20, [R22+0x80] ;  /* 0x0000800016147984 */ /* 0x000fe80000000800 */
[----:B------:R-:W-:Y:S01]  /*0b30*/  LDS R26, [R22+0x180] ;  /* 0x00018000161a7984 */ /* 0x000fe20000000800 */
[----:B0-----:R-:W-:-:S06]  /*0b40*/  ULEA UR6, UR8, UR6, 0x18 ;  /* 0x0000000608067291 */ /* 0x001fcc000f8ec0ff */
[----:B------:R-:W-:-:S05]  /*0b50*/  LEA R21, R19, UR6, 0x2 ;  /* 0x0000000613157c11 */ /* 0x000fca000f8e10ff */
[----:B------:R-:W0:Y:S04]  /*0b60*/  LDS R23, [R21] ;  /* 0x0000000015177984 */ /* 0x000e280000000800 */
[----:B------:R-:W1:Y:S04]  /*0b70*/  LDS R19, [R21+0x4] ;  /* 0x0000040015137984 */ /* 0x000e680000000800 */
[----:B------:R-:W-:Y:S01]  /*0b80*/  LDS R27, [R21+0xc] ;  /* 0x00000c00151b7984 */ /* 0x000fe20000000800 */
[----:B0-----:R-:W-:-:S03]  /*0b90*/  FFMA R24, R23, R24, R10 ;  /* 0x0000001817187223 */ /* 0x001fc6000000000a */
[----:B------:R-:W-:Y:S01]  /*0ba0*/  LDS R23, [R22+0x100] ;  /* 0x0001000016177984 */ /* 0x000fe20000000800 */
[----:B-1----:R-:W-:-:S03]  /*0bb0*/  FFMA R19, R19, R20, R24 ;  /* 0x0000001413137223 */ /* 0x002fc60000000018 */
[----:B------:R-:W0:Y:S02]  /*0bc0*/  LDS R10, [R21+0x8] ;  /* 0x00000800150a7984 */ /* 0x000e240000000800 */
[----:B0-----:R-:W-:-:S04]  /*0bd0*/  FFMA R10, R10, R23, R19 ;  /* 0x000000170a0a7223 */ /* 0x001fc80000000013 */
[----:B------:R-:W-:-:S07]  /*0be0*/  FFMA R10, R27, R26, R10 ;  /* 0x0000001a1b0a7223 */ /* 0x000fce000000000a */
.L_x_11:
[----:B------:R-:W-:Y:S05]  /*0bf0*/  @!P1 BRA `(.L_x_8) ;  /* 0x0000000000749947 */ /* 0x000fea0003800000 */
[----:B------:R-:W-:Y:S02]  /*0c00*/  ISETP.NE.AND P0, PT, R25, 0x1, PT ;  /* 0x000000011900780c */ /* 0x000fe40003f05270 */
[----:B------:R-:W-:-:S04]  /*0c10*/  LOP3.LUT R19, R9, 0x1, RZ, 0xc0, !PT ;  /* 0x0000000109137812 */ /* 0x000fc800078ec0ff */
[----:B------:R-:W-:-:S07]  /*0c20*/  ISETP.NE.U32.AND P1, PT, R19, 0x1, PT ;  /* 0x000000011300780c */ /* 0x000fce0003f25070 */
        /* <DEDUP_REMOVED lines=8> */
[----:B------:R-:W-:Y:S01]  /*0cb0*/  LDS R24, [R20+0x80] ;  /* 0x0000800014187984 */ /* 0x000fe20000000800 */
[----:B0-----:R-:W-:-:S06]  /*0cc0*/  ULEA UR6, UR8, UR6, 0x18 ;  /* 0x0000000608067291 */ /* 0x001fcc000f8ec0ff */
[----:B------:R-:W-:-:S05]  /*0cd0*/  LEA R19, R19, UR6, 0x2 ;  /* 0x0000000613137c11 */ /* 0x000fca000f8e10ff */
[----:B------:R-:W0:Y:S04]  /*0ce0*/  LDS R21, [R19] ;  /* 0x0000000013157984 */ /* 0x000e280000000800 */
[----:B------:R-:W1:Y:S01]  /*0cf0*/  LDS R23, [R19+0x4] ;  /* 0x0000040013177984 */ /* 0x000e620000000800 */
[----:B0-----:R-:W-:-:S04]  /*0d00*/  FFMA R10, R21, R22, R10 ;  /* 0x00000016150a7223 */ /* 0x001fc8000000000a */
[----:B-1----:R-:W-:-:S07]  /*0d10*/  FFMA R10, R23, R24, R10 ;  /* 0x00000018170a7223 */ /* 0x002fce000000000a */
.L_x_12:
[----:B------:R-:W-:Y:S05]  /*0d20*/  @P1 BRA `(.L_x_8) ;  /* 0x0000000000281947 */ /* 0x000fea0003800000 */
[----:B------:R-:W0:Y:S01]  /*0d30*/  S2UR UR8, SR_CgaCtaId ;  /* 0x00000000000879c3 */ /* 0x000e220000008800 */
[----:B------:R-:W-:Y:S01]  /*0d40*/  UMOV UR6, 0x400 ;  /* 0x0000040000067882 */ /* 0x000fe20000000000 */
[----:B------:R-:W-:Y:S01]  /*0d50*/  IMAD R19, R7, 0x20, R15 ;  /* 0x0000002007137824 */ /* 0x000fe200078e020f */
[----:B------:R-:W-:-:S04]  /*0d60*/  IADD3 R6, PT, PT, R6, R7, RZ ;  /* 0x0000000706067210 */ /* 0x000fc80007ffe0ff */
[----:B------:R-:W-:-:S06]  /*0d70*/  LEA R19, R19, UR5, 0x2 ;  /* 0x0000000513137c11 */ /* 0x000fcc000f8e10ff */
[----:B------:R-:W-:Y:S01]  /*0d80*/  LDS R19, [R19] ;  /* 0x0000000013137984 */ /* 0x000fe20000000800 */
[----:B0-----:R-:W-:-:S06]  /*0d90*/  ULEA UR6, UR8, UR6, 0x18 ;  /* 0x0000000608067291 */ /* 0x001fcc000f8ec0ff */
[----:B------:R-:W-:-:S05]  /*0da0*/  LEA R6, R6, UR6, 0x2 ;  /* 0x0000000606067c11 */ /* 0x000fca000f8e10ff */
[----:B------:R-:W0:Y:S02]  /*0db0*/  LDS R7, [R6] ;  /* 0x0000000006077984 */ /* 0x000e240000000800 */
[----:B0-----:R-:W-:-:S07]  /*0dc0*/  FFMA R10, R7, R19, R10 ;  /* 0x00000013070a7223 */ /* 0x001fce000000000a */
.L_x_8:
[----:B------:R-:W1:Y:S01]  /*0dd0*/  LDC R7, c[0x0][0x388] ;  /* 0x0000e200ff077b82 */ /* 0x000e620000000800 */
[C---:B------:R-:W-:Y:S02]  /*0de0*/  IMAD.IADD R11, R9.reuse, 0x1, R11 ;  /* 0x00000001090b7824 */ /* 0x040fe400078e020b */
[----:B------:R-:W-:-:S05]  /*0df0*/  IMAD.WIDE.U32 R4, R9, 0x4, R4 ;  /* 0x0000000409047825 */ /* 0x000fca00078e0004 */
[----:B------:R-:W-:Y:S01]  /*0e00*/  BAR.SYNC.DEFER_BLOCKING 0x0 ;  /* 0x0000000000007b1d */ /* 0x000fe20000010000 */
[----:B------:R-:W-:Y:S01]  /*0e10*/  ISETP.GE.U32.AND P0, PT, R11, R0, PT ;  /* 0x000000000b00720c */ /* 0x000fe20003f06070 */
[----:B-1----:R-:W-:-:S04]  /*0e20*/  IMAD R7, R8, R7, RZ ;  /* 0x0000000708077224 */ /* 0x002fc800078e02ff */
[----:B------:R-:W-:-:S04]  /*0e30*/  IMAD.WIDE.U32 R2, R7, 0x4, R2 ;  /* 0x0000000407027825 */ /* 0x000fc800078e0002 */
[----:B0-2---:R-:W-:-:S04]  /*0e40*/  IMAD.MOV.U32 R6, RZ, RZ, R2 ;  /* 0x000000ffff067224 */ /* 0x005fc800078e0002 */
[----:B------:R-:W-:Y:S05]  /*0e50*/  @!P0 BRA `(.L_x_13) ;  /* 0xfffffff400588947 */ /* 0x000fea000383ffff */
.L_x_1:
[C---:B------:R-:W-:Y:S01]  /*0e60*/  IADD3 R3, PT, PT, -R12.reuse, RZ, RZ ;  /* 0x000000ff0c037210 */ /* 0x040fe20007ffe1ff */
[----:B------:R-:W0:Y:S01]  /*0e70*/  LDCU.64 UR14, c[0x0][0x3a0] ;  /* 0x00007400ff0e77ac */ /* 0x000e220008000a00 */
[----:B------:R-:W-:-:S03]  /*0e80*/  IMAD.SHL.U32 R0, R12, 0x20, RZ ;  /* 0x000000200c007824 */ /* 0x000fc600078e00ff */
[----:B------:R-:W-:Y:S01]  /*0e90*/  IMAD R3, R3, UR9, R14 ;  /* 0x0000000903037c24 */ /* 0x000fe2000f8e020e */
[----:B---3--:R-:W-:-:S03]  /*0ea0*/  IADD3 R14, PT, PT, R17, R14, RZ ;  /* 0x0000000e110e7210 */ /* 0x008fc60007ffe0ff */
[----:B------:R-:W-:-:S05]  /*0eb0*/  IMAD R3, R3, UR10, RZ ;  /* 0x0000000a03037c24 */ /* 0x000fca000f8e02ff */
[----:B------:R-:W-:-:S04]  /*0ec0*/  IADD3 R0, P0, P1, R3, R0, R13 ;  /* 0x0000000003007210 */ /* 0x000fc8000791e00d */
[----:B------:R-:W-:Y:S02]  /*0ed0*/  IADD3.X R3, PT, PT, RZ, RZ, RZ, P0, P1 ;  /* 0x000000ffff037210 */ /* 0x000fe400007e24ff */
[----:B0-----:R-:W-:-:S04]  /*0ee0*/  LEA R2, P0, R0, UR14, 0x2 ;  /* 0x0000000e00027c11 */ /* 0x001fc8000f8010ff */
[----:B------:R-:W-:Y:S02]  /*0ef0*/  LEA.HI.X R3, R0, UR15, R3, 0x2, P0 ;  /* 0x0000000f00037c11 */ /* 0x000fe400080f1403 */
[----:B------:R-:W-:-:S03]  /*0f00*/  ISETP.GE.U32.AND P0, PT, R14, UR4, PT ;  /* 0x000000040e007c0c */ /* 0x000fc6000bf06070 */
[----:B------:R0:W-:Y:S10]  /*0f10*/  STG.E desc[UR12][R2.64], R10 ;  /* 0x0000000a02007986 */ /* 0x0001f4000c10190c */
[----:B------:R-:W-:Y:S05]  /*0f20*/  @!P0 BRA `(.L_x_14) ;  /* 0xfffffff000988947 */ /* 0x000fea000383ffff */
[----:B------:R-:W-:Y:S05]  /*0f30*/  EXIT ;  /* 0x000000000000794d */ /* 0x000fea0003800000 */
.L_x_15:
        /* <DEDUP_REMOVED lines=12> */
.L_x_17:


//--------------------- .nv.shared._ZN13matmul_l1_reg13matmul_l1_regEiiiPKfS1_Pf --------------------------
	.section	.nv.shared._ZN13matmul_l1_reg13matmul_l1_regEiiiPKfS1_Pf,"aw",@nobits
	.sectionflags	@""
	.align	16
	.zero		1024


//--------------------- .nv.shared.reserved.0     --------------------------
	.section	.nv.shared.reserved.0,"aw",@nobits
	.weak		__nv_reservedSMEM_offset_0_alias
	.size		__nv_reservedSMEM_offset_0_alias, 0, 64
	.other		__nv_reservedSMEM_offset_0_alias,@"STO_CUDA_RESERVED_SHARED STV_DEFAULT"
__nv_reservedSMEM_offset_0_alias:
	.zero		0
	.zero		64


//--------------------- .nv.shared._ZN9matmul_l19matmul_l1EiiiPKfS1_Pf --------------------------
	.section	.nv.shared._ZN9matmul_l19matmul_l1EiiiPKfS1_Pf,"aw",@nobits
	.sectionflags	@""
	.align	16
	.zero		1024


//--------------------- .nv.constant0._ZN13matmul_l1_reg13matmul_l1_regEiiiPKfS1_Pf --------------------------
	.section	.nv.constant0._ZN13matmul_l1_reg13matmul_l1_regEiiiPKfS1_Pf,"a",@progbits
	.sectionflags	@""
	.align	4
.nv.constant0._ZN13matmul_l1_reg13matmul_l1_regEiiiPKfS1_Pf:
	.zero		936


//--------------------- .nv.constant0._ZN9matmul_l19matmul_l1EiiiPKfS1_Pf --------------------------
	.section	.nv.constant0._ZN9matmul_l19matmul_l1EiiiPKfS1_Pf,"a",@progbits
	.sectionflags	@""
	.align	4
.nv.constant0._ZN9matmul_l19matmul_l1EiiiPKfS1_Pf:
	.zero		936


//--------------------- SYMBOLS --------------------------

	.type		.nv.reservedSmem.offset0,@object
	.size		.nv.reservedSmem.offset0,0x4
	.type		.nv.reservedSmem.cap,@object
	.size		.nv.reservedSmem.cap,0x4
